//
// Generated by NVIDIA NVVM Compiler
//
// Compiler Build ID: CL-36424714
// Cuda compilation tools, release 13.0, V13.0.88
// Based on NVVM 20.0.0
//

.version 9.0
.target sm_100
.address_size 64

	// .globl	_Z15PrefixSumKernelPii

.visible .entry _Z15PrefixSumKernelPii(
	.param .u64 .ptr .align 1 _Z15PrefixSumKernelPii_param_0,
	.param .u32 _Z15PrefixSumKernelPii_param_1
)
{
	.reg .pred 	%p<2>;
	.reg .b32 	%r<8>;
	.reg .b64 	%rd<5>;

	ld.param.u64 	%rd1, [_Z15PrefixSumKernelPii_param_0];
	ld.param.u32 	%r2, [_Z15PrefixSumKernelPii_param_1];
	mov.u32 	%r3, %tid.y;
	mov.u32 	%r4, %tid.x;
	mad.lo.s32 	%r1, %r2, %r3, %r4;
	max.s32 	%r5, %r3, %r4;
	setp.ge.s32 	%p1, %r5, %r2;
	@%p1 bra 	$L__BB0_2;
	cvta.to.global.u64 	%rd2, %rd1;
	mul.wide.s32 	%rd3, %r1, 4;
	add.s64 	%rd4, %rd2, %rd3;
	ld.global.u32 	%r6, [%rd4];
	add.s32 	%r7, %r6, 1;
	st.global.u32 	[%rd4], %r7;
$L__BB0_2:
	ret;

}


// ===== COMPILED SASS (sm_100) =====

	.target	sm_100

	.elftype	@"ET_EXEC"


//--------------------- .note.nv.tkinfo           --------------------------
	.section	.note.nv.tkinfo,"",@"SHT_NOTE"
	.sectionflags	@"SHF_NOTE_NV_TKINFO"
	.tkinfo
        /*0018*/ 	.word	0x00000002
        /*0030*/ 	.string	""
        /*0030*/ 	.string	"ptxas"
        /*0030*/ 	.string	"Cuda compilation tools, release 13.0, V13.0.88"
        /*0030*/ 	.string	"Build cuda_13.0.r13.0/compiler.36424714_0"
        /*0030*/ 	.string	"-arch sm_100 -m 64 "



//--------------------- .note.nv.cuinfo           --------------------------
	.section	.note.nv.cuinfo,"",@"SHT_NOTE"
	.sectionflags	@"SHF_NOTE_NV_CUINFO"
        /*0018*/ 	.short	0x0002
        /*001a*/ 	.short	0x0064
        /*001c*/ 	.short	0x0082
	.zero		2


//--------------------- .nv.info                  --------------------------
	.section	.nv.info,"",@"SHT_CUDA_INFO"
	.align	4


	//----- nvinfo : EIATTR_REGCOUNT
	.align		4
        /*0000*/ 	.byte	0x04, 0x2f
        /*0002*/ 	.short	(.L_1 - .L_0)
	.align		4
.L_0:
        /*0004*/ 	.word	index@(_Z15PrefixSumKernelPii)
        /*0008*/ 	.word	0x00000008


	//----- nvinfo : EIATTR_FRAME_SIZE
	.align		4
.L_1:
        /*000c*/ 	.byte	0x04, 0x11
        /*000e*/ 	.short	(.L_3 - .L_2)
	.align		4
.L_2:
        /*0010*/ 	.word	index@(_Z15PrefixSumKernelPii)
        /*0014*/ 	.word	0x00000000


	//----- nvinfo : EIATTR_MIN_STACK_SIZE
	.align		4
.L_3:
        /*0018*/ 	.byte	0x04, 0x12
        /*001a*/ 	.short	(.L_5 - .L_4)
	.align		4
.L_4:
        /*001c*/ 	.word	index@(_Z15PrefixSumKernelPii)
        /*0020*/ 	.word	0x00000000
.L_5:


//--------------------- .nv.compat                --------------------------
	.section	.nv.compat,"",@"SHT_CUDA_COMPAT_INFO"
	.align	4
        /*0000*/ 	.byte	0x02, 0x09, 0x00, 0x00, 0x02, 0x02, 0x01, 0x00, 0x02, 0x05, 0x05, 0x00, 0x03, 0x07, 0x01, 0x01
        /*0010*/ 	.byte	0x02, 0x03, 0x00, 0x00, 0x02, 0x06, 0x01, 0x00, 0x04, 0x0b, 0x08, 0x00, 0x09, 0x00, 0x00, 0x00
        /*0020*/ 	.byte	0x00, 0x00, 0x00, 0x00


//--------------------- .nv.info._Z15PrefixSumKernelPii --------------------------
	.section	.nv.info._Z15PrefixSumKernelPii,"",@"SHT_CUDA_INFO"
	.sectionflags	@""
	.align	4


	//----- nvinfo : EIATTR_CUDA_API_VERSION
	.align		4
        /*0000*/ 	.byte	0x04, 0x37
        /*0002*/ 	.short	(.L_7 - .L_6)
.L_6:
        /*0004*/ 	.word	0x00000082


	//----- nvinfo : EIATTR_KPARAM_INFO
	.align		4
.L_7:
        /*0008*/ 	.byte	0x04, 0x17
        /*000a*/ 	.short	(.L_9 - .L_8)
.L_8:
        /*000c*/ 	.word	0x00000000
        /*0010*/ 	.short	0x0001
        /*0012*/ 	.short	0x0008
        /*0014*/ 	.byte	0x00, 0xf0, 0x11, 0x00


	//----- nvinfo : EIATTR_KPARAM_INFO
	.align		4
.L_9:
        /*0018*/ 	.byte	0x04, 0x17
        /*001a*/ 	.short	(.L_11 - .L_10)
.L_10:
        /*001c*/ 	.word	0x00000000
        /*0020*/ 	.short	0x0000
        /*0022*/ 	.short	0x0000
        /*0024*/ 	.byte	0x00, 0xf5, 0x21, 0x00


	//----- nvinfo : EIATTR_SPARSE_MMA_MASK
	.align		4
.L_11:
        /*0028*/ 	.byte	0x03, 0x50
        /*002a*/ 	.short	0x0000


	//----- nvinfo : EIATTR_MAXREG_COUNT
	.align		4
        /*002c*/ 	.byte	0x03, 0x1b
        /*002e*/ 	.short	0x00ff


	//----- nvinfo : EIATTR_MERCURY_ISA_VERSION
	.align		4
        /*0030*/ 	.byte	0x03, 0x5f
        /*0032*/ 	.short	0x0101


	//----- nvinfo : EIATTR_VRC_CTA_INIT_COUNT
	.align		4
        /*0034*/ 	.byte	0x02, 0x4a
	.zero		1
	.zero		1


	//----- nvinfo : EIATTR_EXIT_INSTR_OFFSETS
	.align		4
        /*0038*/ 	.byte	0x04, 0x1c
        /*003a*/ 	.short	(.L_13 - .L_12)


	//   ....[0]....
.L_12:
        /*003c*/ 	.word	0x00000070


	//   ....[1]....
        /*0040*/ 	.word	0x000000e0


	//----- nvinfo : EIATTR_CBANK_PARAM_SIZE
	.align		4
.L_13:
        /*0044*/ 	.byte	0x03, 0x19
        /*0046*/ 	.short	0x000c


	//----- nvinfo : EIATTR_PARAM_CBANK
	.align		4
        /*0048*/ 	.byte	0x04, 0x0a
        /*004a*/ 	.short	(.L_15 - .L_14)
	.align		4
.L_14:
        /*004c*/ 	.word	index@(.nv.constant0._Z15PrefixSumKernelPii)
        /*0050*/ 	.short	0x0380
        /*0052*/ 	.short	0x000c


	//----- nvinfo : EIATTR_SW_WAR
	.align		4
.L_15:
        /*0054*/ 	.byte	0x04, 0x36
        /*0056*/ 	.short	(.L_17 - .L_16)
.L_16:
        /*0058*/ 	.word	0x00000008
.L_17:


//--------------------- .nv.callgraph             --------------------------
	.section	.nv.callgraph,"",@"SHT_CUDA_CALLGRAPH"
	.align	4
	.sectionentsize	8
	.align		4
        /*0000*/ 	.word	0x00000000
	.align		4
        /*0004*/ 	.word	0xffffffff
	.align		4
        /*0008*/ 	.word	0x00000000
	.align		4
        /*000c*/ 	.word	0xfffffffe
	.align		4
        /*0010*/ 	.word	0x00000000
	.align		4
        /*0014*/ 	.word	0xfffffffd
	.align		4
        /*0018*/ 	.word	0x00000000
	.align		4
        /*001c*/ 	.word	0xfffffffc


//--------------------- .text._Z15PrefixSumKernelPii --------------------------
	.section	.text._Z15PrefixSumKernelPii,"ax",@progbits
	.align	128
        .global         _Z15PrefixSumKernelPii
        .type           _Z15PrefixSumKernelPii,@function
        .size           _Z15PrefixSumKernelPii,(.L_x_1 - _Z15PrefixSumKernelPii)
        .other          _Z15PrefixSumKernelPii,@"STO_CUDA_ENTRY STV_DEFAULT"
_Z15PrefixSumKernelPii:
.text._Z15PrefixSumKernelPii:
[----:B------:R-:W-:Y:S01]  /*0000*/  LDC R1, c[0x0][0x37c] ;  /* 0x0000df00ff017b82 */ /* 0x000fe20000000800 */
[----:B------:R-:W0:Y:S01]  /*0010*/  S2R R5, SR_TID.Y ;  /* 0x0000000000057919 */ /* 0x000e220000002200 */
[----:B------:R-:W1:Y:S01]  /*0020*/  LDCU UR4, c[0x0][0x388] ;  /* 0x00007100ff0477ac */ /* 0x000e620008000800 */
[----:B------:R-:W0:Y:S02]  /*0030*/  S2R R0, SR_TID.X ;  /* 0x0000000000007919 */ /* 0x000e240000002100 */
[C---:B0-----:R-:W-:Y:S01]  /*0040*/  VIMNMX R2, PT, PT, R5.reuse, R0, !PT ;  /* 0x0000000005027248 */ /* 0x041fe20007fe0100 */
[----:B-1----:R-:W-:-:S03]  /*0050*/  IMAD R5, R5, UR4, R0 ;  /* 0x0000000405057c24 */ /* 0x002fc6000f8e0200 */
[----:B------:R-:W-:-:S13]  /*0060*/  ISETP.GE.AND P0, PT, R2, UR4, PT ;  /* 0x0000000402007c0c */ /* 0x000fda000bf06270 */
[----:B------:R-:W-:Y:S05]  /*0070*/  @P0 EXIT ;  /* 0x000000000000094d */ /* 0x000fea0003800000 */
[----:B------:R-:W0:Y:S01]  /*0080*/  LDC.64 R2, c[0x0][0x380] ;  /* 0x0000e000ff027b82 */ /* 0x000e220000000a00 */
[----:B------:R-:W1:Y:S01]  /*0090*/  LDCU.64 UR4, c[0x0][0x358] ;  /* 0x00006b00ff0477ac */ /* 0x000e620008000a00 */
[----:B0-----:R-:W-:-:S05]  /*00a0*/  IMAD.WIDE R2, R5, 0x4, R2 ;  /* 0x0000000405027825 */ /* 0x001fca00078e0202 */
[----:B-1----:R-:W2:Y:S02]  /*00b0*/  LDG.E R0, desc[UR4][R2.64] ;  /* 0x0000000402007981 */ /* 0x002ea4000c1e1900 */
[----:B--2---:R-:W-:-:S05]  /*00c0*/  IADD3 R5, PT, PT, R0, 0x1, RZ ;  /* 0x0000000100057810 */ /* 0x004fca0007ffe0ff */
[----:B------:R-:W-:Y:S01]  /*00d0*/  STG.E desc[UR4][R2.64], R5 ;  /* 0x0000000502007986 */ /* 0x000fe2000c101904 */
[----:B------:R-:W-:Y:S05]  /*00e0*/  EXIT ;  /* 0x000000000000794d */ /* 0x000fea0003800000 */
.L_x_0:
[----:B------:R-:W-:-:S00]  /*00f0*/  BRA `(.L_x_0) ;  /* 0xfffffffc00fc7947 */ /* 0x000fc0000383ffff */
[----:B------:R-:W-:-:S00]  /*0100*/  NOP ;  /* 0x0000000000007918 */ /* 0x000fc00000000000 */
[----:B------:R-:W-:-:S00]  /*0110*/  NOP ;  /* 0x0000000000007918 */ /* 0x000fc00000000000 */
[----:B------:R-:W-:-:S00]  /*0120*/  NOP ;  /* 0x0000000000007918 */ /* 0x000fc00000000000 */
[----:B------:R-:W-:-:S00]  /*0130*/  NOP ;  /* 0x0000000000007918 */ /* 0x000fc00000000000 */
[----:B------:R-:W-:-:S00]  /*0140*/  NOP ;  /* 0x0000000000007918 */ /* 0x000fc00000000000 */
[----:B------:R-:W-:-:S00]  /*0150*/  NOP ;  /* 0x0000000000007918 */ /* 0x000fc00000000000 */
[----:B------:R-:W-:-:S00]  /*0160*/  NOP ;  /* 0x0000000000007918 */ /* 0x000fc00000000000 */
[----:B------:R-:W-:-:S00]  /*0170*/  NOP ;  /* 0x0000000000007918 */ /* 0x000fc00000000000 */
.L_x_1:


//--------------------- .nv.shared.reserved.0     --------------------------
	.section	.nv.shared.reserved.0,"aw",@nobits
	.weak		__nv_reservedSMEM_offset_0_alias
	.size		__nv_reservedSMEM_offset_0_alias, 0, 64
	.other		__nv_reservedSMEM_offset_0_alias,@"STO_CUDA_RESERVED_SHARED STV_DEFAULT"
__nv_reservedSMEM_offset_0_alias:
	.zero		0
	.zero		64


//--------------------- .nv.constant0._Z15PrefixSumKernelPii --------------------------
	.section	.nv.constant0._Z15PrefixSumKernelPii,"a",@progbits
	.sectionflags	@""
	.align	4
.nv.constant0._Z15PrefixSumKernelPii:
	.zero		908


//--------------------- SYMBOLS --------------------------

	.type		.nv.reservedSmem.offset0,@object
	.size		.nv.reservedSmem.offset0,0x4
